	.headerflags	@"EF_CUDA_TEXMODE_UNIFIED EF_CUDA_64BIT_ADDRESS EF_CUDA_ACCELERATORS EF_CUDA_SM90 EF_CUDA_VIRTUAL_SM(EF_CUDA_SM90)"
	.elftype	@"ET_EXEC"


//--------------------- .nv.info                  --------------------------
	.section	.nv.info,"",@"SHT_CUDA_INFO"
	.align	4


	//----- nvinfo : EIATTR_REGCOUNT
	.align		4
        /*0000*/ 	.byte	0x04, 0x2f
        /*0002*/ 	.short	(.L_3 - .L_2)
	.align		4
.L_2:
        /*0004*/ 	.word	index@(triton_poi_fused__native_batch_norm_legit_no_training_relu_1)
        /*0008*/ 	.word	0x00000016


	//----- nvinfo : EIATTR_MIN_STACK_SIZE
	.align		4
.L_3:
        /*000c*/ 	.byte	0x04, 0x12
        /*000e*/ 	.short	(.L_5 - .L_4)
	.align		4
.L_4:
        /*0010*/ 	.word	index@(triton_poi_fused__native_batch_norm_legit_no_training_relu_1)
        /*0014*/ 	.word	0x00000000


	//----- nvinfo : EIATTR_FRAME_SIZE
	.align		4
.L_5:
        /*0018*/ 	.byte	0x04, 0x11
        /*001a*/ 	.short	(.L_7 - .L_6)
	.align		4
.L_6:
        /*001c*/ 	.word	index@(triton_poi_fused__native_batch_norm_legit_no_training_relu_1)
        /*0020*/ 	.word	0x00000000


	//----- nvinfo : EIATTR_MIN_STACK_SIZE
	.align		4
.L_7:
        /*0024*/ 	.byte	0x04, 0x12
        /*0026*/ 	.short	(.L_9 - .L_8)
	.align		4
.L_8:
        /*0028*/ 	.word	index@(triton_poi_fused__native_batch_norm_legit_no_training_relu_1)
        /*002c*/ 	.word	0x00000000
.L_9:


//--------------------- .nv.info.triton_poi_fused__native_batch_norm_legit_no_training_relu_1 --------------------------
	.section	.nv.info.triton_poi_fused__native_batch_norm_legit_no_training_relu_1,"",@"SHT_CUDA_INFO"
	.sectionflags	@""
	.align	4


	//----- nvinfo : EIATTR_CUDA_API_VERSION
	.align		4
        /*0000*/ 	.byte	0x04, 0x37
        /*0002*/ 	.short	(.L_11 - .L_10)
.L_10:
        /*0004*/ 	.word	0x0000007c


	//----- nvinfo : EIATTR_KPARAM_INFO
	.align		4
.L_11:
        /*0008*/ 	.byte	0x04, 0x17
        /*000a*/ 	.short	(.L_13 - .L_12)
.L_12:
        /*000c*/ 	.word	0x00000000
        /*0010*/ 	.short	0x0006
        /*0012*/ 	.short	0x0030
        /*0014*/ 	.byte	0x00, 0xf0, 0x11, 0x00


	//----- nvinfo : EIATTR_KPARAM_INFO
	.align		4
.L_13:
        /*0018*/ 	.byte	0x04, 0x17
        /*001a*/ 	.short	(.L_15 - .L_14)
.L_14:
        /*001c*/ 	.word	0x00000000
        /*0020*/ 	.short	0x0005
        /*0022*/ 	.short	0x0028
        /*0024*/ 	.byte	0x00, 0xf4, 0x21, 0x00


	//----- nvinfo : EIATTR_KPARAM_INFO
	.align		4
.L_15:
        /*0028*/ 	.byte	0x04, 0x17
        /*002a*/ 	.short	(.L_17 - .L_16)
.L_16:
        /*002c*/ 	.word	0x00000000
        /*0030*/ 	.short	0x0004
        /*0032*/ 	.short	0x0020
        /*0034*/ 	.byte	0x00, 0xf4, 0x21, 0x00


	//----- nvinfo : EIATTR_KPARAM_INFO
	.align		4
.L_17:
        /*0038*/ 	.byte	0x04, 0x17
        /*003a*/ 	.short	(.L_19 - .L_18)
.L_18:
        /*003c*/ 	.word	0x00000000
        /*0040*/ 	.short	0x0003
        /*0042*/ 	.short	0x0018
        /*0044*/ 	.byte	0x00, 0xf4, 0x21, 0x00


	//----- nvinfo : EIATTR_KPARAM_INFO
	.align		4
.L_19:
        /*0048*/ 	.byte	0x04, 0x17
        /*004a*/ 	.short	(.L_21 - .L_20)
.L_20:
        /*004c*/ 	.word	0x00000000
        /*0050*/ 	.short	0x0002
        /*0052*/ 	.short	0x0010
        /*0054*/ 	.byte	0x00, 0xf4, 0x21, 0x00


	//----- nvinfo : EIATTR_KPARAM_INFO
	.align		4
.L_21:
        /*0058*/ 	.byte	0x04, 0x17
        /*005a*/ 	.short	(.L_23 - .L_22)
.L_22:
        /*005c*/ 	.word	0x00000000
        /*0060*/ 	.short	0x0001
        /*0062*/ 	.short	0x0008
        /*0064*/ 	.byte	0x00, 0xf4, 0x21, 0x00


	//----- nvinfo : EIATTR_KPARAM_INFO
	.align		4
.L_23:
        /*0068*/ 	.byte	0x04, 0x17
        /*006a*/ 	.short	(.L_25 - .L_24)
.L_24:
        /*006c*/ 	.word	0x00000000
        /*0070*/ 	.short	0x0000
        /*0072*/ 	.short	0x0000
        /*0074*/ 	.byte	0x00, 0xf4, 0x21, 0x00


	//----- nvinfo : EIATTR_SPARSE_MMA_MASK
	.align		4
.L_25:
        /*0078*/ 	.byte	0x03, 0x50
        /*007a*/ 	.short	0x0000


	//----- nvinfo : EIATTR_MAXREG_COUNT
	.align		4
        /*007c*/ 	.byte	0x03, 0x1b
        /*007e*/ 	.short	0x00ff


	//----- nvinfo : EIATTR_EXIT_INSTR_OFFSETS
	.align		4
        /*0080*/ 	.byte	0x04, 0x1c
        /*0082*/ 	.short	(.L_27 - .L_26)


	//   ....[0]....
.L_26:
        /*0084*/ 	.word	0x00000490


	//   ....[1]....
        /*0088*/ 	.word	0x000004b0


	//----- nvinfo : EIATTR_REQNTID
	.align		4
.L_27:
        /*008c*/ 	.byte	0x04, 0x10
        /*008e*/ 	.short	(.L_29 - .L_28)
.L_28:
        /*0090*/ 	.word	0x00000080
        /*0094*/ 	.word	0x00000001
        /*0098*/ 	.word	0x00000001


	//----- nvinfo : EIATTR_CBANK_PARAM_SIZE
	.align		4
.L_29:
        /*009c*/ 	.byte	0x03, 0x19
        /*009e*/ 	.short	0x0034


	//----- nvinfo : EIATTR_PARAM_CBANK
	.align		4
        /*00a0*/ 	.byte	0x04, 0x0a
        /*00a2*/ 	.short	(.L_31 - .L_30)
	.align		4
.L_30:
        /*00a4*/ 	.word	index@(.nv.constant0.triton_poi_fused__native_batch_norm_legit_no_training_relu_1)
        /*00a8*/ 	.short	0x0210
        /*00aa*/ 	.short	0x0034


	//----- nvinfo : EIATTR_SW_WAR
	.align		4
.L_31:
        /*00ac*/ 	.byte	0x04, 0x36
        /*00ae*/ 	.short	(.L_33 - .L_32)
.L_32:
        /*00b0*/ 	.word	0x00000008
.L_33:


//--------------------- .nv.callgraph             --------------------------
	.section	.nv.callgraph,"",@"SHT_CUDA_CALLGRAPH"
	.align	4
	.sectionentsize	8
	.align		4
        /*0000*/ 	.word	0x00000000
	.align		4
        /*0004*/ 	.word	0xffffffff
	.align		4
        /*0008*/ 	.word	0x00000000
	.align		4
        /*000c*/ 	.word	0xfffffffe
	.align		4
        /*0010*/ 	.word	0x00000000
	.align		4
        /*0014*/ 	.word	0xfffffffd
	.align		4
        /*0018*/ 	.word	0x00000000
	.align		4
        /*001c*/ 	.word	0xfffffffc


//--------------------- .nv.constant4             --------------------------
	.section	.nv.constant4,"a",@progbits
	.align	8
	.align		8
.nv.constant4:
        /*0000*/ 	.dword	_$_str
	.align		8
        /*0008*/ 	.dword	_$_str_$_2


//--------------------- .text.triton_poi_fused__native_batch_norm_legit_no_training_relu_1 --------------------------
	.section	.text.triton_poi_fused__native_batch_norm_legit_no_training_relu_1,"ax",@progbits
	.align	128
        .global         triton_poi_fused__native_batch_norm_legit_no_training_relu_1
        .type           triton_poi_fused__native_batch_norm_legit_no_training_relu_1,@function
        .size           triton_poi_fused__native_batch_norm_legit_no_training_relu_1,(.L_x_1 - triton_poi_fused__native_batch_norm_legit_no_training_relu_1)
        .other          triton_poi_fused__native_batch_norm_legit_no_training_relu_1,@"STO_CUDA_ENTRY STV_DEFAULT"
triton_poi_fused__native_batch_norm_legit_no_training_relu_1:
.text.triton_poi_fused__native_batch_norm_legit_no_training_relu_1:
[----:B------:R-:W0:Y:S01]  /*0000*/  LDC R1, c[0x0][0x28] ;  /* 0x00000a00ff017b82 */ /* 0x000e220000000800 */
[----:B------:R-:W1:Y:S07]  /*0010*/  S2R R0, SR_TID.X ;  /* 0x0000000000007919 */ /* 0x000e6e0000002100 */
[----:B------:R-:W2:Y:S01]  /*0020*/  LDC.64 R8, c[0x0][0x220] ;  /* 0x00008800ff087b82 */ /* 0x000ea20000000a00 */
[----:B------:R-:W-:Y:S01]  /*0030*/  ULDC.64 UR4, c[0x0][0x208] ;  /* 0x0000820000047ab9 */ /* 0x000fe20000000a00 */
[----:B------:R-:W3:Y:S06]  /*0040*/  S2R R5, SR_CTAID.X ;  /* 0x0000000000057919 */ /* 0x000eec0000002500 */
[----:B------:R-:W4:Y:S08]  /*0050*/  LDC.64 R14, c[0x0][0x218] ;  /* 0x00008600ff0e7b82 */ /* 0x000f300000000a00 */
[----:B------:R-:W5:Y:S08]  /*0060*/  LDC.64 R12, c[0x0][0x210] ;  /* 0x00008400ff0c7b82 */ /* 0x000f700000000a00 */
[----:B------:R-:W4:Y:S01]  /*0070*/  LDC.64 R16, c[0x0][0x228] ;  /* 0x00008a00ff107b82 */ /* 0x000f220000000a00 */
[----:B-1----:R-:W-:-:S07]  /*0080*/  IMAD.SHL.U32 R0, R0, 0x2, RZ ;  /* 0x0000000200007824 */ /* 0x002fce00078e00ff */
[----:B------:R-:W1:Y:S01]  /*0090*/  LDC.64 R18, c[0x0][0x230] ;  /* 0x00008c00ff127b82 */ /* 0x000e620000000a00 */
[----:B---3--:R-:W-:Y:S02]  /*00a0*/  SHF.R.S32.HI R3, RZ, 0x17, R5 ;  /* 0x00000017ff037819 */ /* 0x008fe40000011405 */
[----:B------:R-:W-:Y:S02]  /*00b0*/  LOP3.LUT R0, R0, 0xfe, RZ, 0xc0, !PT ;  /* 0x000000fe00007812 */ /* 0x000fe400078ec0ff */
[----:B------:R-:W-:-:S03]  /*00c0*/  SGXT R3, R3, 0x1 ;  /* 0x000000010303781a */ /* 0x000fc60000000200 */
[----:B------:R-:W-:Y:S01]  /*00d0*/  IMAD R0, R5, 0x100, R0 ;  /* 0x0000010005007824 */ /* 0x000fe200078e0200 */
[----:B------:R-:W-:-:S04]  /*00e0*/  CS2R R4, SRZ ;  /* 0x0000000000047805 */ /* 0x000fc8000001ff00 */
[----:B------:R-:W-:Y:S02]  /*00f0*/  LEA.HI R3, R3, R0, RZ, 0x2 ;  /* 0x0000000003037211 */ /* 0x000fe400078f10ff */
[----:B------:R-:W-:Y:S02]  /*0100*/  ISETP.GE.AND P0, PT, R0, 0x400, PT ;  /* 0x000004000000780c */ /* 0x000fe40003f06270 */
[--C-:B------:R-:W-:Y:S02]  /*0110*/  SHF.R.S32.HI R2, RZ, 0x2, R3.reuse ;  /* 0x00000002ff027819 */ /* 0x100fe40000011403 */
[----:B------:R-:W-:-:S04]  /*0120*/  SHF.R.S32.HI R3, RZ, 0x1f, R3 ;  /* 0x0000001fff037819 */ /* 0x000fc80000011403 */
[----:B------:R-:W-:-:S04]  /*0130*/  LEA.HI R3, R3, R2, RZ, 0x6 ;  /* 0x0000000203037211 */ /* 0x000fc800078f30ff */
[----:B------:R-:W-:-:S04]  /*0140*/  LOP3.LUT R3, R3, 0xffffffc0, RZ, 0xc0, !PT ;  /* 0xffffffc003037812 */ /* 0x000fc800078ec0ff */
[----:B------:R-:W-:-:S05]  /*0150*/  IADD3 R11, R2, -R3, RZ ;  /* 0x80000003020b7210 */ /* 0x000fca0007ffe0ff */
[----:B--2---:R-:W-:-:S05]  /*0160*/  IMAD.WIDE R8, R11, 0x4, R8 ;  /* 0x000000040b087825 */ /* 0x004fca00078e0208 */
[----:B------:R-:W2:Y:S04]  /*0170*/  @!P0 LDG.E.EL R4, desc[UR4][R8.64] ;  /* 0x0000000408048981 */ /* 0x000ea8000c2e1900 */
[----:B------:R3:W2:Y:S01]  /*0180*/  @!P0 LDG.E.EL R5, desc[UR4][R8.64] ;  /* 0x0000000408058981 */ /* 0x0006a2000c2e1900 */
[----:B------:R-:W-:Y:S02]  /*0190*/  CS2R R6, SRZ ;  /* 0x0000000000067805 */ /* 0x000fe4000001ff00 */
[----:B------:R-:W-:Y:S01]  /*01a0*/  CS2R R2, SRZ ;  /* 0x0000000000027805 */ /* 0x000fe2000001ff00 */
[----:B----4-:R-:W-:-:S04]  /*01b0*/  IMAD.WIDE R14, R11, 0x4, R14 ;  /* 0x000000040b0e7825 */ /* 0x010fc800078e020e */
[----:B-----5:R-:W-:Y:S01]  /*01c0*/  IMAD.WIDE R12, R0, 0x4, R12 ;  /* 0x00000004000c7825 */ /* 0x020fe200078e020c */
[----:B------:R-:W4:Y:S01]  /*01d0*/  @!P0 LDG.E.EL R7, desc[UR4][R14.64] ;  /* 0x000000040e078981 */ /* 0x000f22000c2e1900 */
[----:B---3--:R-:W-:Y:S02]  /*01e0*/  CS2R R8, SRZ ;  /* 0x0000000000087805 */ /* 0x008fe4000001ff00 */
[C---:B0-----:R-:W-:Y:S01]  /*01f0*/  IMAD.WIDE R16, R11.reuse, 0x4, R16 ;  /* 0x000000040b107825 */ /* 0x041fe200078e0210 */
[----:B------:R0:W3:Y:S03]  /*0200*/  @!P0 LDG.E.EL R6, desc[UR4][R14.64] ;  /* 0x000000040e068981 */ /* 0x0000e6000c2e1900 */
[----:B-1----:R-:W-:Y:S01]  /*0210*/  IMAD.WIDE R18, R11, 0x4, R18 ;  /* 0x000000040b127825 */ /* 0x002fe200078e0212 */
[----:B------:R1:W4:Y:S01]  /*0220*/  @!P0 LDG.E.64 R2, desc[UR4][R12.64] ;  /* 0x000000040c028981 */ /* 0x000322000c1e1b00 */
[----:B------:R-:W-:-:S03]  /*0230*/  CS2R R10, SRZ ;  /* 0x00000000000a7805 */ /* 0x000fc6000001ff00 */
[----:B------:R-:W5:Y:S04]  /*0240*/  @!P0 LDG.E.EL R9, desc[UR4][R18.64] ;  /* 0x0000000412098981 */ /* 0x000f68000c2e1900 */
[----:B------:R-:W5:Y:S04]  /*0250*/  @!P0 LDG.E.EL R10, desc[UR4][R16.64] ;  /* 0x00000004100a8981 */ /* 0x000f68000c2e1900 */
[----:B------:R-:W3:Y:S04]  /*0260*/  @!P0 LDG.E.EL R11, desc[UR4][R16.64] ;  /* 0x00000004100b8981 */ /* 0x000ee8000c2e1900 */
[----:B------:R-:W3:Y:S01]  /*0270*/  @!P0 LDG.E.EL R8, desc[UR4][R18.64] ;  /* 0x0000000412088981 */ /* 0x000ee2000c2e1900 */
[----:B0-----:R-:W-:-:S02]  /*0280*/  IMAD.MOV.U32 R14, RZ, RZ, 0x3e800000 ;  /* 0x3e800000ff0e7424 */ /* 0x001fc400078e00ff */
[----:B--2---:R-:W-:Y:S01]  /*0290*/  FADD R4, R4, 9.9999997473787516356e-06 ;  /* 0x3727c5ac04047421 */ /* 0x004fe20000000000 */
[----:B------:R-:W-:-:S03]  /*02a0*/  FADD R5, R5, 9.9999997473787516356e-06 ;  /* 0x3727c5ac05057421 */ /* 0x000fc60000000000 */
[----:B-1----:R-:W0:Y:S08]  /*02b0*/  MUFU.SQRT R12, R4 ;  /* 0x00000004000c7308 */ /* 0x002e300000002000 */
[----:B------:R1:W2:Y:S01]  /*02c0*/  MUFU.SQRT R13, R5 ;  /* 0x00000005000d7308 */ /* 0x0002a20000002000 */
[C---:B0-----:R-:W-:Y:S02]  /*02d0*/  FSETP.GT.AND P1, PT, R12.reuse, 8.50705917302346158658e+37, PT ;  /* 0x7e8000000c00780b */ /* 0x041fe40003f24000 */
[----:B------:R-:W-:Y:S01]  /*02e0*/  FSETP.GEU.AND P3, PT, R12, 1.175494350822287508e-38, PT ;  /* 0x008000000c00780b */ /* 0x000fe20003f6e000 */
[----:B-1----:R-:W0:Y:S01]  /*02f0*/  LDC.64 R4, c[0x0][0x238] ;  /* 0x00008e00ff047b82 */ /* 0x002e220000000a00 */
[----:B--2---:R-:W-:-:S02]  /*0300*/  FSETP.GT.AND P2, PT, R13, 8.50705917302346158658e+37, PT ;  /* 0x7e8000000d00780b */ /* 0x004fc40003f44000 */
[----:B------:R-:W-:-:S07]  /*0310*/  FSETP.GEU.AND P4, PT, R13, 1.175494350822287508e-38, PT ;  /* 0x008000000d00780b */ /* 0x000fce0003f8e000 */
[----:B------:R-:W-:-:S04]  /*0320*/  @P1 FMUL R12, R12, 0.25 ;  /* 0x3e8000000c0c1820 */ /* 0x000fc80000400000 */
[----:B------:R-:W-:Y:S01]  /*0330*/  @!P3 FMUL R12, R12, 16777216 ;  /* 0x4b8000000c0cb820 */ /* 0x000fe20000400000 */
[----:B------:R-:W-:-:S04]  /*0340*/  @P2 FMUL R13, R13, 0.25 ;  /* 0x3e8000000d0d2820 */ /* 0x000fc80000400000 */
[----:B------:R-:W-:Y:S01]  /*0350*/  @!P4 FMUL R13, R13, 16777216 ;  /* 0x4b8000000d0dc820 */ /* 0x000fe20000400000 */
[----:B------:R-:W1:Y:S01]  /*0360*/  MUFU.RCP R12, R12 ;  /* 0x0000000c000c7308 */ /* 0x000e620000001000 */
[----:B------:R-:W-:-:S07]  /*0370*/  FSEL R15, R14, 1, P1 ;  /* 0x3f8000000e0f7808 */ /* 0x000fce0000800000 */
[----:B------:R-:W2:Y:S01]  /*0380*/  MUFU.RCP R13, R13 ;  /* 0x0000000d000d7308 */ /* 0x000ea20000001000 */
[----:B------:R-:W-:Y:S01]  /*0390*/  FSEL R14, R14, 1, P2 ;  /* 0x3f8000000e0e7808 */ /* 0x000fe20001000000 */
[----:B------:R-:W-:-:S04]  /*03a0*/  @!P3 FMUL R15, R15, 16777216 ;  /* 0x4b8000000f0fb820 */ /* 0x000fc80000400000 */
[----:B------:R-:W-:Y:S01]  /*03b0*/  @!P4 FMUL R14, R14, 16777216 ;  /* 0x4b8000000e0ec820 */ /* 0x000fe20000400000 */
[----:B----4-:R-:W-:Y:S01]  /*03c0*/  FADD R2, -R7, R2 ;  /* 0x0000000207027221 */ /* 0x010fe20000000100 */
[----:B---3--:R-:W-:Y:S01]  /*03d0*/  FADD R3, -R6, R3 ;  /* 0x0000000306037221 */ /* 0x008fe20000000100 */
[----:B-1----:R-:W-:Y:S01]  /*03e0*/  FMUL R15, R12, R15 ;  /* 0x0000000f0c0f7220 */ /* 0x002fe20000400000 */
[----:B--2---:R-:W-:-:S03]  /*03f0*/  FMUL R14, R13, R14 ;  /* 0x0000000e0d0e7220 */ /* 0x004fc60000400000 */
[----:B------:R-:W-:Y:S01]  /*0400*/  FMUL R2, R2, R15 ;  /* 0x0000000f02027220 */ /* 0x000fe20000400000 */
[----:B------:R-:W-:-:S03]  /*0410*/  FMUL R3, R3, R14 ;  /* 0x0000000e03037220 */ /* 0x000fc60000400000 */
[----:B-----5:R-:W-:Y:S01]  /*0420*/  FFMA R2, R2, R10, R9 ;  /* 0x0000000a02027223 */ /* 0x020fe20000000009 */
[----:B------:R-:W-:-:S04]  /*0430*/  FFMA R3, R3, R11, R8 ;  /* 0x0000000b03037223 */ /* 0x000fc80000000008 */
[----:B------:R-:W-:Y:S02]  /*0440*/  FSETP.GEU.AND P1, PT, R2, RZ, PT ;  /* 0x000000ff0200720b */ /* 0x000fe40003f2e000 */
[C---:B------:R-:W-:Y:S01]  /*0450*/  FSETP.GEU.AND P2, PT, R3.reuse, RZ, PT ;  /* 0x000000ff0300720b */ /* 0x040fe20003f4e000 */
[----:B0-----:R-:W-:Y:S01]  /*0460*/  IMAD.WIDE R4, R0, 0x4, R4 ;  /* 0x0000000400047825 */ /* 0x001fe200078e0204 */
[----:B------:R-:W-:Y:S02]  /*0470*/  FSEL R2, R2, RZ, P1 ;  /* 0x000000ff02027208 */ /* 0x000fe40000800000 */
[----:B------:R-:W-:Y:S01]  /*0480*/  FSEL R3, R3, RZ, P2 ;  /* 0x000000ff03037208 */ /* 0x000fe20001000000 */
[----:B------:R-:W-:Y:S08]  /*0490*/  @P0 EXIT ;  /* 0x000000000000094d */ /* 0x000ff00003800000 */
[----:B------:R-:W-:Y:S01]  /*04a0*/  STG.E.64 desc[UR4][R4.64], R2 ;  /* 0x0000000204007986 */ /* 0x000fe2000c101b04 */
[----:B------:R-:W-:Y:S05]  /*04b0*/  EXIT ;  /* 0x000000000000794d */ /* 0x000fea0003800000 */
.L_x_0:
[----:B------:R-:W-:-:S00]  /*04c0*/  BRA `(.L_x_0) ;  /* 0xfffffffc00fc7947 */ /* 0x000fc0000383ffff */
[----:B------:R-:W-:-:S00]  /*04d0*/  NOP ;  /* 0x0000000000007918 */ /* 0x000fc00000000000 */
        /* <DEDUP_REMOVED lines=10> */
.L_x_1:


//--------------------- .nv.global.init           --------------------------
	.section	.nv.global.init,"aw",@progbits
.nv.global.init:
	.type		_$_str,@object
	.size		_$_str,(_$_str_$_2 - _$_str)
_$_str:
        /*0000*/ 	.byte	0x5f, 0x5f, 0x43, 0x55, 0x44, 0x41, 0x5f, 0x46, 0x54, 0x5a, 0x00
	.type		_$_str_$_2,@object
	.size		_$_str_$_2,(.L_1 - _$_str_$_2)
_$_str_$_2:
        /*000b*/ 	.byte	0x5f, 0x5f, 0x43, 0x55, 0x44, 0x41, 0x5f, 0x50, 0x52, 0x45, 0x43, 0x5f, 0x53, 0x51, 0x52, 0x54
        /*001b*/ 	.byte	0x00
.L_1:


//--------------------- .nv.constant0.triton_poi_fused__native_batch_norm_legit_no_training_relu_1 --------------------------
	.section	.nv.constant0.triton_poi_fused__native_batch_norm_legit_no_training_relu_1,"a",@progbits
	.sectionflags	@""
	.align	4
.nv.constant0.triton_poi_fused__native_batch_norm_legit_no_training_relu_1:
	.zero		580
